//
// Generated by NVIDIA NVVM Compiler
//
// Compiler Build ID: CL-36424714
// Cuda compilation tools, release 13.0, V13.0.88
// Based on NVVM 20.0.0
//

.version 9.0
.target sm_100
.address_size 64

	// .globl	_Z14UpdatePositionP8Particle
.global .align 4 .f32 kDeltaT = 0f3DCCCCCD;

.visible .entry _Z14UpdatePositionP8Particle(
	.param .u64 .ptr .align 1 _Z14UpdatePositionP8Particle_param_0
)
{
	.reg .pred 	%p<2>;
	.reg .b32 	%r<5>;
	.reg .b32 	%f<10>;
	.reg .b64 	%rd<5>;

	ld.param.u64 	%rd1, [_Z14UpdatePositionP8Particle_param_0];
	mov.u32 	%r2, %tid.x;
	mov.u32 	%r3, %ctaid.x;
	mov.u32 	%r4, %ntid.x;
	mad.lo.s32 	%r1, %r3, %r4, %r2;
	setp.gt.s32 	%p1, %r1, 1;
	@%p1 bra 	$L__BB0_2;
	cvta.to.global.u64 	%rd2, %rd1;
	mul.wide.s32 	%rd3, %r1, 44;
	add.s64 	%rd4, %rd2, %rd3;
	ld.global.f32 	%f1, [%rd4+12];
	ld.global.f32 	%f2, [%rd4+16];
	ld.global.f32 	%f3, [%rd4+20];
	ld.global.f32 	%f4, [%rd4];
	fma.rn.f32 	%f5, %f1, 0f3DCCCCCD, %f4;
	ld.global.f32 	%f6, [%rd4+4];
	fma.rn.f32 	%f7, %f2, 0f3DCCCCCD, %f6;
	ld.global.f32 	%f8, [%rd4+8];
	fma.rn.f32 	%f9, %f3, 0f3DCCCCCD, %f8;
	st.global.f32 	[%rd4], %f5;
	st.global.f32 	[%rd4+4], %f7;
	st.global.f32 	[%rd4+8], %f9;
$L__BB0_2:
	ret;

}
	// .globl	_Z18UpdateVelocityHalfP8Particle
.visible .entry _Z18UpdateVelocityHalfP8Particle(
	.param .u64 .ptr .align 1 _Z18UpdateVelocityHalfP8Particle_param_0
)
{
	.reg .pred 	%p<2>;
	.reg .b32 	%r<5>;
	.reg .b32 	%f<13>;
	.reg .b64 	%rd<5>;

	ld.param.u64 	%rd1, [_Z18UpdateVelocityHalfP8Particle_param_0];
	mov.u32 	%r2, %tid.x;
	mov.u32 	%r3, %ctaid.x;
	mov.u32 	%r4, %ntid.x;
	mad.lo.s32 	%r1, %r3, %r4, %r2;
	setp.gt.s32 	%p1, %r1, 1;
	@%p1 bra 	$L__BB1_2;
	cvta.to.global.u64 	%rd2, %rd1;
	mul.wide.s32 	%rd3, %r1, 44;
	add.s64 	%rd4, %rd2, %rd3;
	ld.global.f32 	%f1, [%rd4+24];
	mul.f32 	%f2, %f1, 0f3DCCCCCD;
	ld.global.f32 	%f3, [%rd4+28];
	mul.f32 	%f4, %f3, 0f3DCCCCCD;
	ld.global.f32 	%f5, [%rd4+32];
	mul.f32 	%f6, %f5, 0f3DCCCCCD;
	ld.global.f32 	%f7, [%rd4+12];
	fma.rn.f32 	%f8, %f2, 0f3F000000, %f7;
	ld.global.f32 	%f9, [%rd4+16];
	fma.rn.f32 	%f10, %f4, 0f3F000000, %f9;
	ld.global.f32 	%f11, [%rd4+20];
	fma.rn.f32 	%f12, %f6, 0f3F000000, %f11;
	st.global.f32 	[%rd4+12], %f8;
	st.global.f32 	[%rd4+16], %f10;
	st.global.f32 	[%rd4+20], %f12;
$L__BB1_2:
	ret;

}
	// .globl	_Z9DeriveAccP8Particle
.visible .entry _Z9DeriveAccP8Particle(
	.param .u64 .ptr .align 1 _Z9DeriveAccP8Particle_param_0
)
{
	.reg .pred 	%p<4>;
	.reg .b32 	%r<5>;
	.reg .b32 	%f<68>;
	.reg .b64 	%rd<6>;

	ld.param.u64 	%rd3, [_Z9DeriveAccP8Particle_param_0];
	cvta.to.global.u64 	%rd1, %rd3;
	mov.u32 	%r2, %tid.x;
	mov.u32 	%r3, %ctaid.x;
	mov.u32 	%r4, %ntid.x;
	mad.lo.s32 	%r1, %r3, %r4, %r2;
	setp.gt.s32 	%p1, %r1, 1;
	@%p1 bra 	$L__BB2_4;
	mul.wide.s32 	%rd4, %r1, 44;
	add.s64 	%rd5, %rd1, %rd4;
	add.s64 	%rd2, %rd5, 24;
	setp.eq.s32 	%p2, %r1, 0;
	ld.global.f32 	%f1, [%rd5];
	ld.global.f32 	%f2, [%rd5+4];
	ld.global.f32 	%f3, [%rd5+8];
	ld.global.f32 	%f4, [%rd5+36];
	ld.global.f32 	%f67, [%rd5+24];
	ld.global.f32 	%f66, [%rd5+28];
	ld.global.f32 	%f65, [%rd5+32];
	@%p2 bra 	$L__BB2_3;
	ld.global.f32 	%f14, [%rd1];
	sub.f32 	%f15, %f14, %f1;
	ld.global.f32 	%f16, [%rd1+4];
	sub.f32 	%f17, %f16, %f2;
	ld.global.f32 	%f18, [%rd1+8];
	sub.f32 	%f19, %f18, %f3;
	mul.f32 	%f20, %f17, %f17;
	fma.rn.f32 	%f21, %f15, %f15, %f20;
	fma.rn.f32 	%f22, %f19, %f19, %f21;
	sqrt.rn.f32 	%f23, %f22;
	div.rn.f32 	%f24, %f15, %f23;
	div.rn.f32 	%f25, %f17, %f23;
	div.rn.f32 	%f26, %f19, %f23;
	mul.f32 	%f27, %f4, 0f2E92C4F8;
	ld.global.f32 	%f28, [%rd1+36];
	mul.f32 	%f29, %f27, %f28;
	mul.f32 	%f30, %f23, %f23;
	div.rn.f32 	%f31, %f29, %f30;
	mul.f32 	%f32, %f24, %f31;
	mul.f32 	%f33, %f25, %f31;
	mul.f32 	%f34, %f26, %f31;
	div.rn.f32 	%f35, %f32, %f4;
	div.rn.f32 	%f36, %f33, %f4;
	div.rn.f32 	%f37, %f34, %f4;
	add.f32 	%f67, %f67, %f35;
	add.f32 	%f66, %f66, %f36;
	add.f32 	%f65, %f65, %f37;
	st.global.f32 	[%rd2], %f67;
	st.global.f32 	[%rd2+4], %f66;
	st.global.f32 	[%rd2+8], %f65;
	setp.eq.s32 	%p3, %r1, 1;
	@%p3 bra 	$L__BB2_4;
$L__BB2_3:
	ld.global.f32 	%f38, [%rd1+44];
	sub.f32 	%f39, %f38, %f1;
	ld.global.f32 	%f40, [%rd1+48];
	sub.f32 	%f41, %f40, %f2;
	ld.global.f32 	%f42, [%rd1+52];
	sub.f32 	%f43, %f42, %f3;
	mul.f32 	%f44, %f41, %f41;
	fma.rn.f32 	%f45, %f39, %f39, %f44;
	fma.rn.f32 	%f46, %f43, %f43, %f45;
	sqrt.rn.f32 	%f47, %f46;
	div.rn.f32 	%f48, %f39, %f47;
	div.rn.f32 	%f49, %f41, %f47;
	div.rn.f32 	%f50, %f43, %f47;
	mul.f32 	%f51, %f4, 0f2E92C4F8;
	ld.global.f32 	%f52, [%rd1+80];
	mul.f32 	%f53, %f51, %f52;
	mul.f32 	%f54, %f47, %f47;
	div.rn.f32 	%f55, %f53, %f54;
	mul.f32 	%f56, %f48, %f55;
	mul.f32 	%f57, %f49, %f55;
	mul.f32 	%f58, %f50, %f55;
	div.rn.f32 	%f59, %f56, %f4;
	div.rn.f32 	%f60, %f57, %f4;
	div.rn.f32 	%f61, %f58, %f4;
	add.f32 	%f62, %f67, %f59;
	add.f32 	%f63, %f66, %f60;
	add.f32 	%f64, %f65, %f61;
	st.global.f32 	[%rd2], %f62;
	st.global.f32 	[%rd2+4], %f63;
	st.global.f32 	[%rd2+8], %f64;
$L__BB2_4:
	ret;

}


// ===== COMPILED SASS (sm_100) =====

	.target	sm_100

	.elftype	@"ET_EXEC"


//--------------------- .note.nv.tkinfo           --------------------------
	.section	.note.nv.tkinfo,"",@"SHT_NOTE"
	.sectionflags	@"SHF_NOTE_NV_TKINFO"
	.tkinfo
        /*0018*/ 	.word	0x00000002
        /*0030*/ 	.string	""
        /*0030*/ 	.string	"ptxas"
        /*0030*/ 	.string	"Cuda compilation tools, release 13.0, V13.0.88"
        /*0030*/ 	.string	"Build cuda_13.0.r13.0/compiler.36424714_0"
        /*0030*/ 	.string	"-arch sm_100 -m 64 "



//--------------------- .note.nv.cuinfo           --------------------------
	.section	.note.nv.cuinfo,"",@"SHT_NOTE"
	.sectionflags	@"SHF_NOTE_NV_CUINFO"
        /*0018*/ 	.short	0x0002
        /*001a*/ 	.short	0x0064
        /*001c*/ 	.short	0x0082
	.zero		2


//--------------------- .nv.info                  --------------------------
	.section	.nv.info,"",@"SHT_CUDA_INFO"
	.align	4


	//----- nvinfo : EIATTR_REGCOUNT
	.align		4
        /*0000*/ 	.byte	0x04, 0x2f
        /*0002*/ 	.short	(.L_2 - .L_1)
	.align		4
.L_1:
        /*0004*/ 	.word	index@(_Z14UpdatePositionP8Particle)
        /*0008*/ 	.word	0x0000000c


	//----- nvinfo : EIATTR_FRAME_SIZE
	.align		4
.L_2:
        /*000c*/ 	.byte	0x04, 0x11
        /*000e*/ 	.short	(.L_4 - .L_3)
	.align		4
.L_3:
        /*0010*/ 	.word	index@(_Z14UpdatePositionP8Particle)
        /*0014*/ 	.word	0x00000000


	//----- nvinfo : EIATTR_REGCOUNT
	.align		4
.L_4:
        /*0018*/ 	.byte	0x04, 0x2f
        /*001a*/ 	.short	(.L_6 - .L_5)
	.align		4
.L_5:
        /*001c*/ 	.word	index@(_Z18UpdateVelocityHalfP8Particle)
        /*0020*/ 	.word	0x0000000c


	//----- nvinfo : EIATTR_FRAME_SIZE
	.align		4
.L_6:
        /*0024*/ 	.byte	0x04, 0x11
        /*0026*/ 	.short	(.L_8 - .L_7)
	.align		4
.L_7:
        /*0028*/ 	.word	index@(_Z18UpdateVelocityHalfP8Particle)
        /*002c*/ 	.word	0x00000000


	//----- nvinfo : EIATTR_REGCOUNT
	.align		4
.L_8:
        /*0030*/ 	.byte	0x04, 0x2f
        /*0032*/ 	.short	(.L_10 - .L_9)
	.align		4
.L_9:
        /*0034*/ 	.word	index@(_Z9DeriveAccP8Particle)
        /*0038*/ 	.word	0x0000001c


	//----- nvinfo : EIATTR_FRAME_SIZE
	.align		4
.L_10:
        /*003c*/ 	.byte	0x04, 0x11
        /*003e*/ 	.short	(.L_12 - .L_11)
	.align		4
.L_11:
        /*0040*/ 	.word	index@($__internal_1_$__cuda_sm3x_div_rn_noftz_f32_slowpath)
        /*0044*/ 	.word	0x00000000


	//----- nvinfo : EIATTR_FRAME_SIZE
	.align		4
.L_12:
        /*0048*/ 	.byte	0x04, 0x11
        /*004a*/ 	.short	(.L_14 - .L_13)
	.align		4
.L_13:
        /*004c*/ 	.word	index@($__internal_0_$__cuda_sm20_sqrt_rn_f32_slowpath)
        /*0050*/ 	.word	0x00000000


	//----- nvinfo : EIATTR_FRAME_SIZE
	.align		4
.L_14:
        /*0054*/ 	.byte	0x04, 0x11
        /*0056*/ 	.short	(.L_16 - .L_15)
	.align		4
.L_15:
        /*0058*/ 	.word	index@(_Z9DeriveAccP8Particle)
        /*005c*/ 	.word	0x00000000


	//----- nvinfo : EIATTR_MIN_STACK_SIZE
	.align		4
.L_16:
        /*0060*/ 	.byte	0x04, 0x12
        /*0062*/ 	.short	(.L_18 - .L_17)
	.align		4
.L_17:
        /*0064*/ 	.word	index@(_Z9DeriveAccP8Particle)
        /*0068*/ 	.word	0x00000000


	//----- nvinfo : EIATTR_MIN_STACK_SIZE
	.align		4
.L_18:
        /*006c*/ 	.byte	0x04, 0x12
        /*006e*/ 	.short	(.L_20 - .L_19)
	.align		4
.L_19:
        /*0070*/ 	.word	index@(_Z18UpdateVelocityHalfP8Particle)
        /*0074*/ 	.word	0x00000000


	//----- nvinfo : EIATTR_MIN_STACK_SIZE
	.align		4
.L_20:
        /*0078*/ 	.byte	0x04, 0x12
        /*007a*/ 	.short	(.L_22 - .L_21)
	.align		4
.L_21:
        /*007c*/ 	.word	index@(_Z14UpdatePositionP8Particle)
        /*0080*/ 	.word	0x00000000
.L_22:


//--------------------- .nv.compat                --------------------------
	.section	.nv.compat,"",@"SHT_CUDA_COMPAT_INFO"
	.align	4
        /*0000*/ 	.byte	0x02, 0x09, 0x00, 0x00, 0x02, 0x02, 0x01, 0x00, 0x02, 0x05, 0x05, 0x00, 0x03, 0x07, 0x01, 0x01
        /*0010*/ 	.byte	0x02, 0x03, 0x00, 0x00, 0x02, 0x06, 0x01, 0x00, 0x04, 0x0b, 0x08, 0x00, 0x01, 0x00, 0x00, 0x00
        /*0020*/ 	.byte	0x00, 0x00, 0x00, 0x00


//--------------------- .nv.info._Z9DeriveAccP8Particle --------------------------
	.section	.nv.info._Z9DeriveAccP8Particle,"",@"SHT_CUDA_INFO"
	.sectionflags	@""
	.align	4


	//----- nvinfo : EIATTR_CUDA_API_VERSION
	.align		4
        /*0000*/ 	.byte	0x04, 0x37
        /*0002*/ 	.short	(.L_24 - .L_23)
.L_23:
        /*0004*/ 	.word	0x00000082


	//----- nvinfo : EIATTR_KPARAM_INFO
	.align		4
.L_24:
        /*0008*/ 	.byte	0x04, 0x17
        /*000a*/ 	.short	(.L_26 - .L_25)
.L_25:
        /*000c*/ 	.word	0x00000000
        /*0010*/ 	.short	0x0000
        /*0012*/ 	.short	0x0000
        /*0014*/ 	.byte	0x00, 0xf5, 0x21, 0x00


	//----- nvinfo : EIATTR_SPARSE_MMA_MASK
	.align		4
.L_26:
        /*0018*/ 	.byte	0x03, 0x50
        /*001a*/ 	.short	0x0000


	//----- nvinfo : EIATTR_MAXREG_COUNT
	.align		4
        /*001c*/ 	.byte	0x03, 0x1b
        /*001e*/ 	.short	0x00ff


	//----- nvinfo : EIATTR_MERCURY_ISA_VERSION
	.align		4
        /*0020*/ 	.byte	0x03, 0x5f
        /*0022*/ 	.short	0x0101


	//----- nvinfo : EIATTR_VRC_CTA_INIT_COUNT
	.align		4
        /*0024*/ 	.byte	0x02, 0x4a
	.zero		1
	.zero		1


	//----- nvinfo : EIATTR_EXIT_INSTR_OFFSETS
	.align		4
        /*0028*/ 	.byte	0x04, 0x1c
        /*002a*/ 	.short	(.L_28 - .L_27)


	//   ....[0]....
.L_27:
        /*002c*/ 	.word	0x00000060


	//   ....[1]....
        /*0030*/ 	.word	0x000009a0


	//   ....[2]....
        /*0034*/ 	.word	0x00001250


	//----- nvinfo : EIATTR_CRS_STACK_SIZE
	.align		4
.L_28:
        /*0038*/ 	.byte	0x04, 0x1e
        /*003a*/ 	.short	(.L_30 - .L_29)
.L_29:
        /*003c*/ 	.word	0x00000000


	//----- nvinfo : EIATTR_CBANK_PARAM_SIZE
	.align		4
.L_30:
        /*0040*/ 	.byte	0x03, 0x19
        /*0042*/ 	.short	0x0008


	//----- nvinfo : EIATTR_PARAM_CBANK
	.align		4
        /*0044*/ 	.byte	0x04, 0x0a
        /*0046*/ 	.short	(.L_32 - .L_31)
	.align		4
.L_31:
        /*0048*/ 	.word	index@(.nv.constant0._Z9DeriveAccP8Particle)
        /*004c*/ 	.short	0x0380
        /*004e*/ 	.short	0x0008


	//----- nvinfo : EIATTR_SW_WAR
	.align		4
.L_32:
        /*0050*/ 	.byte	0x04, 0x36
        /*0052*/ 	.short	(.L_34 - .L_33)
.L_33:
        /*0054*/ 	.word	0x00000008
.L_34:


//--------------------- .nv.info._Z18UpdateVelocityHalfP8Particle --------------------------
	.section	.nv.info._Z18UpdateVelocityHalfP8Particle,"",@"SHT_CUDA_INFO"
	.sectionflags	@""
	.align	4


	//----- nvinfo : EIATTR_CUDA_API_VERSION
	.align		4
        /*0000*/ 	.byte	0x04, 0x37
        /*0002*/ 	.short	(.L_36 - .L_35)
.L_35:
        /*0004*/ 	.word	0x00000082


	//----- nvinfo : EIATTR_KPARAM_INFO
	.align		4
.L_36:
        /*0008*/ 	.byte	0x04, 0x17
        /*000a*/ 	.short	(.L_38 - .L_37)
.L_37:
        /*000c*/ 	.word	0x00000000
        /*0010*/ 	.short	0x0000
        /*0012*/ 	.short	0x0000
        /*0014*/ 	.byte	0x00, 0xf5, 0x21, 0x00


	//----- nvinfo : EIATTR_SPARSE_MMA_MASK
	.align		4
.L_38:
        /*0018*/ 	.byte	0x03, 0x50
        /*001a*/ 	.short	0x0000


	//----- nvinfo : EIATTR_MAXREG_COUNT
	.align		4
        /*001c*/ 	.byte	0x03, 0x1b
        /*001e*/ 	.short	0x00ff


	//----- nvinfo : EIATTR_MERCURY_ISA_VERSION
	.align		4
        /*0020*/ 	.byte	0x03, 0x5f
        /*0022*/ 	.short	0x0101


	//----- nvinfo : EIATTR_VRC_CTA_INIT_COUNT
	.align		4
        /*0024*/ 	.byte	0x02, 0x4a
	.zero		1
	.zero		1


	//----- nvinfo : EIATTR_EXIT_INSTR_OFFSETS
	.align		4
        /*0028*/ 	.byte	0x04, 0x1c
        /*002a*/ 	.short	(.L_40 - .L_39)


	//   ....[0]....
.L_39:
        /*002c*/ 	.word	0x00000060


	//   ....[1]....
        /*0030*/ 	.word	0x00000190


	//----- nvinfo : EIATTR_CBANK_PARAM_SIZE
	.align		4
.L_40:
        /*0034*/ 	.byte	0x03, 0x19
        /*0036*/ 	.short	0x0008


	//----- nvinfo : EIATTR_PARAM_CBANK
	.align		4
        /*0038*/ 	.byte	0x04, 0x0a
        /*003a*/ 	.short	(.L_42 - .L_41)
	.align		4
.L_41:
        /*003c*/ 	.word	index@(.nv.constant0._Z18UpdateVelocityHalfP8Particle)
        /*0040*/ 	.short	0x0380
        /*0042*/ 	.short	0x0008


	//----- nvinfo : EIATTR_SW_WAR
	.align		4
.L_42:
        /*0044*/ 	.byte	0x04, 0x36
        /*0046*/ 	.short	(.L_44 - .L_43)
.L_43:
        /*0048*/ 	.word	0x00000008
.L_44:


//--------------------- .nv.info._Z14UpdatePositionP8Particle --------------------------
	.section	.nv.info._Z14UpdatePositionP8Particle,"",@"SHT_CUDA_INFO"
	.sectionflags	@""
	.align	4


	//----- nvinfo : EIATTR_CUDA_API_VERSION
	.align		4
        /*0000*/ 	.byte	0x04, 0x37
        /*0002*/ 	.short	(.L_46 - .L_45)
.L_45:
        /*0004*/ 	.word	0x00000082


	//----- nvinfo : EIATTR_KPARAM_INFO
	.align		4
.L_46:
        /*0008*/ 	.byte	0x04, 0x17
        /*000a*/ 	.short	(.L_48 - .L_47)
.L_47:
        /*000c*/ 	.word	0x00000000
        /*0010*/ 	.short	0x0000
        /*0012*/ 	.short	0x0000
        /*0014*/ 	.byte	0x00, 0xf5, 0x21, 0x00


	//----- nvinfo : EIATTR_SPARSE_MMA_MASK
	.align		4
.L_48:
        /*0018*/ 	.byte	0x03, 0x50
        /*001a*/ 	.short	0x0000


	//----- nvinfo : EIATTR_MAXREG_COUNT
	.align		4
        /*001c*/ 	.byte	0x03, 0x1b
        /*001e*/ 	.short	0x00ff


	//----- nvinfo : EIATTR_MERCURY_ISA_VERSION
	.align		4
        /*0020*/ 	.byte	0x03, 0x5f
        /*0022*/ 	.short	0x0101


	//----- nvinfo : EIATTR_VRC_CTA_INIT_COUNT
	.align		4
        /*0024*/ 	.byte	0x02, 0x4a
	.zero		1
	.zero		1


	//----- nvinfo : EIATTR_EXIT_INSTR_OFFSETS
	.align		4
        /*0028*/ 	.byte	0x04, 0x1c
        /*002a*/ 	.short	(.L_50 - .L_49)


	//   ....[0]....
.L_49:
        /*002c*/ 	.word	0x00000060


	//   ....[1]....
        /*0030*/ 	.word	0x00000160


	//----- nvinfo : EIATTR_CBANK_PARAM_SIZE
	.align		4
.L_50:
        /*0034*/ 	.byte	0x03, 0x19
        /*0036*/ 	.short	0x0008


	//----- nvinfo : EIATTR_PARAM_CBANK
	.align		4
        /*0038*/ 	.byte	0x04, 0x0a
        /*003a*/ 	.short	(.L_52 - .L_51)
	.align		4
.L_51:
        /*003c*/ 	.word	index@(.nv.constant0._Z14UpdatePositionP8Particle)
        /*0040*/ 	.short	0x0380
        /*0042*/ 	.short	0x0008


	//----- nvinfo : EIATTR_SW_WAR
	.align		4
.L_52:
        /*0044*/ 	.byte	0x04, 0x36
        /*0046*/ 	.short	(.L_54 - .L_53)
.L_53:
        /*0048*/ 	.word	0x00000008
.L_54:


//--------------------- .nv.callgraph             --------------------------
	.section	.nv.callgraph,"",@"SHT_CUDA_CALLGRAPH"
	.align	4
	.sectionentsize	8
	.align		4
        /*0000*/ 	.word	0x00000000
	.align		4
        /*0004*/ 	.word	0xffffffff
	.align		4
        /*0008*/ 	.word	0x00000000
	.align		4
        /*000c*/ 	.word	0xfffffffe
	.align		4
        /*0010*/ 	.word	0x00000000
	.align		4
        /*0014*/ 	.word	0xfffffffd
	.align		4
        /*0018*/ 	.word	0x00000000
	.align		4
        /*001c*/ 	.word	0xfffffffc


//--------------------- .nv.constant4             --------------------------
	.section	.nv.constant4,"a",@progbits
	.align	8
	.align		8
.nv.constant4:
        /*0000*/ 	.dword	kDeltaT


//--------------------- .text._Z9DeriveAccP8Particle --------------------------
	.section	.text._Z9DeriveAccP8Particle,"ax",@progbits
	.align	128
        .global         _Z9DeriveAccP8Particle
        .type           _Z9DeriveAccP8Particle,@function
        .size           _Z9DeriveAccP8Particle,(.L_x_52 - _Z9DeriveAccP8Particle)
        .other          _Z9DeriveAccP8Particle,@"STO_CUDA_ENTRY STV_DEFAULT"
_Z9DeriveAccP8Particle:
.text._Z9DeriveAccP8Particle:
[----:B------:R-:W-:Y:S01]  /*0000*/  LDC R1, c[0x0][0x37c] ;  /* 0x0000df00ff017b82 */ /* 0x000fe20000000800 */
[----:B------:R-:W0:Y:S07]  /*0010*/  S2R R18, SR_TID.X ;  /* 0x0000000000127919 */ /* 0x000e2e0000002100 */
[----:B------:R-:W0:Y:S08]  /*0020*/  S2UR UR4, SR_CTAID.X ;  /* 0x00000000000479c3 */ /* 0x000e300000002500 */
[----:B------:R-:W0:Y:S02]  /*0030*/  LDC R3, c[0x0][0x360] ;  /* 0x0000d800ff037b82 */ /* 0x000e240000000800 */
[----:B0-----:R-:W-:-:S05]  /*0040*/  IMAD R18, R3, UR4, R18 ;  /* 0x0000000403127c24 */ /* 0x001fca000f8e0212 */
[----:B------:R-:W-:-:S13]  /*0050*/  ISETP.GT.AND P0, PT, R18, 0x1, PT ;  /* 0x000000011200780c */ /* 0x000fda0003f04270 */
[----:B------:R-:W-:Y:S05]  /*0060*/  @P0 EXIT ;  /* 0x000000000000094d */ /* 0x000fea0003800000 */
[----:B------:R-:W0:Y:S01]  /*0070*/  LDC.64 R4, c[0x0][0x380] ;  /* 0x0000e000ff047b82 */ /* 0x000e220000000a00 */
[----:B------:R-:W1:Y:S01]  /*0080*/  LDCU.64 UR4, c[0x0][0x358] ;  /* 0x00006b00ff0477ac */ /* 0x000e620008000a00 */
[----:B0-----:R-:W-:-:S05]  /*0090*/  IMAD.WIDE R4, R18, 0x2c, R4 ;  /* 0x0000002c12047825 */ /* 0x001fca00078e0204 */
[----:B-1----:R0:W5:Y:S04]  /*00a0*/  LDG.E R11, desc[UR4][R4.64] ;  /* 0x00000004040b7981 */ /* 0x002168000c1e1900 */
[----:B------:R0:W5:Y:S04]  /*00b0*/  LDG.E R17, desc[UR4][R4.64+0x4] ;  /* 0x0000040404117981 */ /* 0x000168000c1e1900 */
[----:B------:R0:W5:Y:S04]  /*00c0*/  LDG.E R10, desc[UR4][R4.64+0x8] ;  /* 0x00000804040a7981 */ /* 0x000168000c1e1900 */
[----:B------:R0:W5:Y:S04]  /*00d0*/  LDG.E R9, desc[UR4][R4.64+0x24] ;  /* 0x0000240404097981 */ /* 0x000168000c1e1900 */
[----:B------:R0:W5:Y:S04]  /*00e0*/  LDG.E R8, desc[UR4][R4.64+0x18] ;  /* 0x0000180404087981 */ /* 0x000168000c1e1900 */
[----:B------:R0:W5:Y:S04]  /*00f0*/  LDG.E R7, desc[UR4][R4.64+0x1c] ;  /* 0x00001c0404077981 */ /* 0x000168000c1e1900 */
[----:B------:R0:W5:Y:S01]  /*0100*/  LDG.E R6, desc[UR4][R4.64+0x20] ;  /* 0x0000200404067981 */ /* 0x000162000c1e1900 */
[----:B------:R-:W-:Y:S01]  /*0110*/  ISETP.NE.AND P0, PT, R18, RZ, PT ;  /* 0x000000ff1200720c */ /* 0x000fe20003f05270 */
[----:B------:R-:W-:-:S12]  /*0120*/  BSSY.RECONVERGENT B2, `(.L_x_0) ;  /* 0x0000089000027945 */ /* 0x000fd80003800200 */
[----:B0-----:R-:W-:Y:S05]  /*0130*/  @!P0 BRA `(.L_x_1) ;  /* 0x00000008001c8947 */ /* 0x001fea0003800000 */
[----:B------:R-:W0:Y:S02]  /*0140*/  LDC.64 R12, c[0x0][0x380] ;  /* 0x0000e000ff0c7b82 */ /* 0x000e240000000a00 */
[----:B0-----:R-:W2:Y:S04]  /*0150*/  LDG.E R2, desc[UR4][R12.64+0x4] ;  /* 0x000004040c027981 */ /* 0x001ea8000c1e1900 */
[----:B------:R-:W3:Y:S04]  /*0160*/  LDG.E R0, desc[UR4][R12.64] ;  /* 0x000000040c007981 */ /* 0x000ee8000c1e1900 */
[----:B------:R-:W4:Y:S01]  /*0170*/  LDG.E R15, desc[UR4][R12.64+0x8] ;  /* 0x000008040c0f7981 */ /* 0x000f22000c1e1900 */
[----:B------:R-:W-:Y:S01]  /*0180*/  BSSY.RECONVERGENT B0, `(.L_x_2) ;  /* 0x0000012000007945 */ /* 0x000fe20003800200 */
[----:B--2--5:R-:W-:Y:S01]  /*0190*/  FADD R3, -R17, R2 ;  /* 0x0000000211037221 */ /* 0x024fe20000000100 */
[----:B---3--:R-:W-:-:S03]  /*01a0*/  FADD R19, -R11, R0 ;  /* 0x000000000b137221 */ /* 0x008fc60000000100 */
[----:B------:R-:W-:Y:S01]  /*01b0*/  FMUL R0, R3, R3 ;  /* 0x0000000303007220 */ /* 0x000fe20000400000 */
[----:B----4-:R-:W-:-:S03]  /*01c0*/  FADD R2, -R10, R15 ;  /* 0x0000000f0a027221 */ /* 0x010fc60000000100 */
[----:B------:R-:W-:-:S04]  /*01d0*/  FFMA R15, R19, R19, R0 ;  /* 0x00000013130f7223 */ /* 0x000fc80000000000 */
[----:B------:R-:W-:-:S04]  /*01e0*/  FFMA R0, R2, R2, R15 ;  /* 0x0000000202007223 */ /* 0x000fc8000000000f */
[----:B------:R0:W1:Y:S01]  /*01f0*/  MUFU.RSQ R15, R0 ;  /* 0x00000000000f7308 */ /* 0x0000620000001400 */
[----:B------:R-:W-:-:S04]  /*0200*/  IADD3 R14, PT, PT, R0, -0xd000000, RZ ;  /* 0xf3000000000e7810 */ /* 0x000fc80007ffe0ff */
[----:B------:R-:W-:-:S13]  /*0210*/  ISETP.GT.U32.AND P0, PT, R14, 0x727fffff, PT ;  /* 0x727fffff0e00780c */ /* 0x000fda0003f04070 */
[----:B01----:R-:W-:Y:S05]  /*0220*/  @!P0 BRA `(.L_x_3) ;  /* 0x00000000000c8947 */ /* 0x003fea0003800000 */
[----:B------:R-:W-:-:S07]  /*0230*/  MOV R20, 0x250 ;  /* 0x0000025000147802 */ /* 0x000fce0000000f00 */
[----:B------:R-:W-:Y:S05]  /*0240*/  CALL.REL.NOINC `($__internal_0_$__cuda_sm20_sqrt_rn_f32_slowpath) ;  /* 0x0000001000047944 */ /* 0x000fea0003c00000 */
[----:B------:R-:W-:Y:S05]  /*0250*/  BRA `(.L_x_4) ;  /* 0x0000000000107947 */ /* 0x000fea0003800000 */
.L_x_3:
[----:B------:R-:W-:Y:S01]  /*0260*/  FMUL.FTZ R13, R0, R15 ;  /* 0x0000000f000d7220 */ /* 0x000fe20000410000 */
[----:B------:R-:W-:-:S03]  /*0270*/  FMUL.FTZ R15, R15, 0.5 ;  /* 0x3f0000000f0f7820 */ /* 0x000fc60000410000 */
[----:B------:R-:W-:-:S04]  /*0280*/  FFMA R0, -R13, R13, R0 ;  /* 0x0000000d0d007223 */ /* 0x000fc80000000100 */
[----:B------:R-:W-:-:S07]  /*0290*/  FFMA R24, R0, R15, R13 ;  /* 0x0000000f00187223 */ /* 0x000fce000000000d */
.L_x_4:
[----:B------:R-:W-:Y:S05]  /*02a0*/  BSYNC.RECONVERGENT B0 ;  /* 0x0000000000007941 */ /* 0x000fea0003800200 */
.L_x_2:
[----:B------:R-:W0:Y:S01]  /*02b0*/  MUFU.RCP R13, R24 ;  /* 0x00000018000d7308 */ /* 0x000e220000001000 */
[----:B------:R-:W-:Y:S07]  /*02c0*/  BSSY.RECONVERGENT B3, `(.L_x_5) ;  /* 0x000000b000037945 */ /* 0x000fee0003800200 */
[----:B------:R-:W1:Y:S01]  /*02d0*/  FCHK P0, R19, R24 ;  /* 0x0000001813007302 */ /* 0x000e620000000000 */
[----:B0-----:R-:W-:-:S04]  /*02e0*/  FFMA R0, R13, -R24, 1 ;  /* 0x3f8000000d007423 */ /* 0x001fc80000000818 */
[----:B------:R-:W-:-:S04]  /*02f0*/  FFMA R0, R13, R0, R13 ;  /* 0x000000000d007223 */ /* 0x000fc8000000000d */
[----:B------:R-:W-:-:S04]  /*0300*/  FFMA R23, R19, R0, RZ ;  /* 0x0000000013177223 */ /* 0x000fc800000000ff */
[----:B------:R-:W-:-:S04]  /*0310*/  FFMA R12, R23, -R24, R19 ;  /* 0x80000018170c7223 */ /* 0x000fc80000000013 */
[----:B------:R-:W-:Y:S01]  /*0320*/  FFMA R23, R0, R12, R23 ;  /* 0x0000000c00177223 */ /* 0x000fe20000000017 */
[----:B-1----:R-:W-:Y:S06]  /*0330*/  @!P0 BRA `(.L_x_6) ;  /* 0x00000000000c8947 */ /* 0x002fec0003800000 */
[----:B------:R-:W-:-:S07]  /*0340*/  MOV R12, 0x360 ;  /* 0x00000360000c7802 */ /* 0x000fce0000000f00 */
[----:B------:R-:W-:Y:S05]  /*0350*/  CALL.REL.NOINC `($__internal_1_$__cuda_sm3x_div_rn_noftz_f32_slowpath) ;  /* 0x00000010001c7944 */ /* 0x000fea0003c00000 */
[----:B------:R-:W-:-:S07]  /*0360*/  MOV R23, R0 ;  /* 0x0000000000177202 */ /* 0x000fce0000000f00 */
.L_x_6:
[----:B------:R-:W-:Y:S05]  /*0370*/  BSYNC.RECONVERGENT B3 ;  /* 0x0000000000037941 */ /* 0x000fea0003800200 */
.L_x_5:
        /* <DEDUP_REMOVED lines=9> */
[----:B------:R-:W-:Y:S02]  /*0410*/  MOV R19, R3 ;  /* 0x0000000300137202 */ /* 0x000fe40000000f00 */
[----:B------:R-:W-:-:S07]  /*0420*/  MOV R12, 0x440 ;  /* 0x00000440000c7802 */ /* 0x000fce0000000f00 */
[----:B------:R-:W-:Y:S05]  /*0430*/  CALL.REL.NOINC `($__internal_1_$__cuda_sm3x_div_rn_noftz_f32_slowpath) ;  /* 0x0000000c00e47944 */ /* 0x000fea0003c00000 */
[----:B------:R-:W-:-:S07]  /*0440*/  MOV R22, R0 ;  /* 0x0000000000167202 */ /* 0x000fce0000000f00 */
.L_x_8:
[----:B------:R-:W-:Y:S05]  /*0450*/  BSYNC.RECONVERGENT B3 ;  /* 0x0000000000037941 */ /* 0x000fea0003800200 */
.L_x_7:
        /* <DEDUP_REMOVED lines=13> */
.L_x_10:
[----:B------:R-:W-:Y:S05]  /*0530*/  BSYNC.RECONVERGENT B3 ;  /* 0x0000000000037941 */ /* 0x000fea0003800200 */
.L_x_9:
[----:B------:R-:W0:Y:S02]  /*0540*/  LDC.64 R12, c[0x0][0x380] ;  /* 0x0000e000ff0c7b82 */ /* 0x000e240000000a00 */
[----:B0-----:R-:W2:Y:S01]  /*0550*/  LDG.E R12, desc[UR4][R12.64+0x24] ;  /* 0x000024040c0c7981 */ /* 0x001ea2000c1e1900 */
[----:B------:R-:W-:Y:S01]  /*0560*/  FMUL R24, R24, R24 ;  /* 0x0000001818187220 */ /* 0x000fe20000400000 */
[----:B------:R-:W-:Y:S01]  /*0570*/  FMUL R19, R9, 6.6743000015634379452e-11 ;  /* 0x2e92c4f809137820 */ /* 0x000fe20000400000 */
[----:B------:R-:W-:Y:S02]  /*0580*/  BSSY.RECONVERGENT B3, `(.L_x_11) ;  /* 0x000000c000037945 */ /* 0x000fe40003800200 */
[----:B------:R-:W0:Y:S02]  /*0590*/  MUFU.RCP R0, R24 ;  /* 0x0000001800007308 */ /* 0x000e240000001000 */
[----:B0-----:R-:W-:-:S04]  /*05a0*/  FFMA R15, -R24, R0, 1 ;  /* 0x3f800000180f7423 */ /* 0x001fc80000000100 */
[----:B------:R-:W-:Y:S01]  /*05b0*/  FFMA R0, R0, R15, R0 ;  /* 0x0000000f00007223 */ /* 0x000fe20000000000 */
[----:B--2---:R-:W-:-:S04]  /*05c0*/  FMUL R19, R19, R12 ;  /* 0x0000000c13137220 */ /* 0x004fc80000400000 */
[----:B------:R-:W0:Y:S01]  /*05d0*/  FCHK P0, R19, R24 ;  /* 0x0000001813007302 */ /* 0x000e220000000000 */
[----:B------:R-:W-:-:S04]  /*05e0*/  FFMA R15, R19, R0, RZ ;  /* 0x00000000130f7223 */ /* 0x000fc800000000ff */
[----:B------:R-:W-:-:S04]  /*05f0*/  FFMA R2, -R24, R15, R19 ;  /* 0x0000000f18027223 */ /* 0x000fc80000000113 */
[----:B------:R-:W-:Y:S01]  /*0600*/  FFMA R0, R0, R2, R15 ;  /* 0x0000000200007223 */ /* 0x000fe2000000000f */
[----:B0-----:R-:W-:Y:S06]  /*0610*/  @!P0 BRA `(.L_x_12) ;  /* 0x0000000000088947 */ /* 0x001fec0003800000 */
[----:B------:R-:W-:-:S07]  /*0620*/  MOV R12, 0x640 ;  /* 0x00000640000c7802 */ /* 0x000fce0000000f00 */
[----:B------:R-:W-:Y:S05]  /*0630*/  CALL.REL.NOINC `($__internal_1_$__cuda_sm3x_div_rn_noftz_f32_slowpath) ;  /* 0x0000000c00647944 */ /* 0x000fea0003c00000 */
.L_x_12:
[----:B------:R-:W-:Y:S05]  /*0640*/  BSYNC.RECONVERGENT B3 ;  /* 0x0000000000037941 */ /* 0x000fea0003800200 */
.L_x_11:
[----:B------:R-:W0:Y:S01]  /*0650*/  MUFU.RCP R2, R9 ;  /* 0x0000000900027308 */ /* 0x000e220000001000 */
[C---:B------:R-:W-:Y:S01]  /*0660*/  FMUL R19, R0.reuse, R23 ;  /* 0x0000001700137220 */ /* 0x040fe20000400000 */
[----:B------:R-:W-:Y:S01]  /*0670*/  BSSY.RECONVERGENT B3, `(.L_x_13) ;  /* 0x000000e000037945 */ /* 0x000fe20003800200 */
[----:B------:R-:W-:-:S05]  /*0680*/  FMUL R3, R0, R3 ;  /* 0x0000000300037220 */ /* 0x000fca0000400000 */
[----:B------:R-:W1:Y:S01]  /*0690*/  FCHK P0, R19, R9 ;  /* 0x0000000913007302 */ /* 0x000e620000000000 */
[----:B0-----:R-:W-:-:S04]  /*06a0*/  FFMA R13, -R9, R2, 1 ;  /* 0x3f800000090d7423 */ /* 0x001fc80000000102 */
[----:B------:R-:W-:Y:S01]  /*06b0*/  FFMA R12, R2, R13, R2 ;  /* 0x0000000d020c7223 */ /* 0x000fe20000000002 */
[----:B------:R-:W-:-:S03]  /*06c0*/  FMUL R2, R0, R22 ;  /* 0x0000001600027220 */ /* 0x000fc60000400000 */
[----:B------:R-:W-:-:S04]  /*06d0*/  FFMA R23, R19, R12, RZ ;  /* 0x0000000c13177223 */ /* 0x000fc800000000ff */
[----:B------:R-:W-:-:S04]  /*06e0*/  FFMA R13, -R9, R23, R19 ;  /* 0x00000017090d7223 */ /* 0x000fc80000000113 */
[----:B------:R-:W-:Y:S01]  /*06f0*/  FFMA R23, R12, R13, R23 ;  /* 0x0000000d0c177223 */ /* 0x000fe20000000017 */
[----:B-1----:R-:W-:Y:S06]  /*0700*/  @!P0 BRA `(.L_x_14) ;  /* 0x0000000000108947 */ /* 0x002fec0003800000 */
[----:B------:R-:W-:Y:S02]  /*0710*/  MOV R24, R9 ;  /* 0x0000000900187202 */ /* 0x000fe40000000f00 */
[----:B------:R-:W-:-:S07]  /*0720*/  MOV R12, 0x740 ;  /* 0x00000740000c7802 */ /* 0x000fce0000000f00 */
[----:B------:R-:W-:Y:S05]  /*0730*/  CALL.REL.NOINC `($__internal_1_$__cuda_sm3x_div_rn_noftz_f32_slowpath) ;  /* 0x0000000c00247944 */ /* 0x000fea0003c00000 */
[----:B------:R-:W-:-:S07]  /*0740*/  MOV R23, R0 ;  /* 0x0000000000177202 */ /* 0x000fce0000000f00 */
.L_x_14:
[----:B------:R-:W-:Y:S05]  /*0750*/  BSYNC.RECONVERGENT B3 ;  /* 0x0000000000037941 */ /* 0x000fea0003800200 */
.L_x_13:
[----:B------:R-:W0:Y:S01]  /*0760*/  MUFU.RCP R0, R9 ;  /* 0x0000000900007308 */ /* 0x000e220000001000 */
[----:B------:R-:W-:Y:S07]  /*0770*/  BSSY.RECONVERGENT B3, `(.L_x_15) ;  /* 0x000000d000037945 */ /* 0x000fee0003800200 */
[----:B------:R-:W1:Y:S01]  /*0780*/  FCHK P0, R2, R9 ;  /* 0x0000000902007302 */ /* 0x000e620000000000 */
[----:B0-----:R-:W-:-:S04]  /*0790*/  FFMA R13, -R9, R0, 1 ;  /* 0x3f800000090d7423 */ /* 0x001fc80000000100 */
[----:B------:R-:W-:-:S04]  /*07a0*/  FFMA R15, R0, R13, R0 ;  /* 0x0000000d000f7223 */ /* 0x000fc80000000000 */
[----:B------:R-:W-:-:S04]  /*07b0*/  FFMA R22, R2, R15, RZ ;  /* 0x0000000f02167223 */ /* 0x000fc800000000ff */
[----:B------:R-:W-:-:S04]  /*07c0*/  FFMA R13, -R9, R22, R2 ;  /* 0x00000016090d7223 */ /* 0x000fc80000000102 */
[----:B------:R-:W-:Y:S01]  /*07d0*/  FFMA R22, R15, R13, R22 ;  /* 0x0000000d0f167223 */ /* 0x000fe20000000016 */
[----:B-1----:R-:W-:Y:S06]  /*07e0*/  @!P0 BRA `(.L_x_16) ;  /* 0x0000000000148947 */ /* 0x002fec0003800000 */
[----:B------:R-:W-:Y:S02]  /*07f0*/  MOV R19, R2 ;  /* 0x0000000200137202 */ /* 0x000fe40000000f00 */
[----:B------:R-:W-:Y:S02]  /*0800*/  MOV R24, R9 ;  /* 0x0000000900187202 */ /* 0x000fe40000000f00 */
[----:B------:R-:W-:-:S07]  /*0810*/  MOV R12, 0x830 ;  /* 0x00000830000c7802 */ /* 0x000fce0000000f00 */
[----:B------:R-:W-:Y:S05]  /*0820*/  CALL.REL.NOINC `($__internal_1_$__cuda_sm3x_div_rn_noftz_f32_slowpath) ;  /* 0x0000000800e87944 */ /* 0x000fea0003c00000 */
[----:B------:R-:W-:-:S07]  /*0830*/  MOV R22, R0 ;  /* 0x0000000000167202 */ /* 0x000fce0000000f00 */
.L_x_16:
[----:B------:R-:W-:Y:S05]  /*0840*/  BSYNC.RECONVERGENT B3 ;  /* 0x0000000000037941 */ /* 0x000fea0003800200 */
.L_x_15:
        /* <DEDUP_REMOVED lines=13> */
.L_x_18:
[----:B------:R-:W-:Y:S05]  /*0920*/  BSYNC.RECONVERGENT B3 ;  /* 0x0000000000037941 */ /* 0x000fea0003800200 */
.L_x_17:
[----:B------:R-:W-:Y:S01]  /*0930*/  ISETP.NE.AND P0, PT, R18, 0x1, PT ;  /* 0x000000011200780c */ /* 0x000fe20003f05270 */
[----:B------:R-:W-:Y:S01]  /*0940*/  FADD R8, R8, R23 ;  /* 0x0000001708087221 */ /* 0x000fe20000000000 */
[----:B------:R-:W-:Y:S01]  /*0950*/  FADD R7, R7, R22 ;  /* 0x0000001607077221 */ /* 0x000fe20000000000 */
[----:B------:R-:W-:-:S03]  /*0960*/  FADD R6, R6, R0 ;  /* 0x0000000006067221 */ /* 0x000fc60000000000 */
[----:B------:R0:W-:Y:S04]  /*0970*/  STG.E desc[UR4][R4.64+0x18], R8 ;  /* 0x0000180804007986 */ /* 0x0001e8000c101904 */
[----:B------:R0:W-:Y:S04]  /*0980*/  STG.E desc[UR4][R4.64+0x1c], R7 ;  /* 0x00001c0704007986 */ /* 0x0001e8000c101904 */
[----:B------:R0:W-:Y:S01]  /*0990*/  STG.E desc[UR4][R4.64+0x20], R6 ;  /* 0x0000200604007986 */ /* 0x0001e2000c101904 */
[----:B------:R-:W-:Y:S05]  /*09a0*/  @!P0 EXIT ;  /* 0x000000000000894d */ /* 0x000fea0003800000 */
.L_x_1:
[----:B------:R-:W-:Y:S05]  /*09b0*/  BSYNC.RECONVERGENT B2 ;  /* 0x0000000000027941 */ /* 0x000fea0003800200 */
.L_x_0:
[----:B------:R-:W1:Y:S02]  /*09c0*/  LDC.64 R12, c[0x0][0x380] ;  /* 0x0000e000ff0c7b82 */ /* 0x000e640000000a00 */
[----:B-1----:R-:W2:Y:S04]  /*09d0*/  LDG.E R2, desc[UR4][R12.64+0x30] ;  /* 0x000030040c027981 */ /* 0x002ea8000c1e1900 */
        /* <DEDUP_REMOVED lines=9> */
[----:B------:R1:W2:Y:S01]  /*0a70*/  MUFU.RSQ R3, R0 ;  /* 0x0000000000037308 */ /* 0x0002a20000001400 */
[----:B------:R-:W-:-:S04]  /*0a80*/  IADD3 R10, PT, PT, R0, -0xd000000, RZ ;  /* 0xf3000000000a7810 */ /* 0x000fc80007ffe0ff */
[----:B------:R-:W-:-:S13]  /*0a90*/  ISETP.GT.U32.AND P0, PT, R10, 0x727fffff, PT ;  /* 0x727fffff0a00780c */ /* 0x000fda0003f04070 */
[----:B-12---:R-:W-:Y:S05]  /*0aa0*/  @!P0 BRA `(.L_x_20) ;  /* 0x0000000000108947 */ /* 0x006fea0003800000 */
[----:B------:R-:W-:-:S07]  /*0ab0*/  MOV R20, 0xad0 ;  /* 0x00000ad000147802 */ /* 0x000fce0000000f00 */
[----:B0-----:R-:W-:Y:S05]  /*0ac0*/  CALL.REL.NOINC `($__internal_0_$__cuda_sm20_sqrt_rn_f32_slowpath) ;  /* 0x0000000400e47944 */ /* 0x001fea0003c00000 */
[----:B------:R-:W-:Y:S01]  /*0ad0*/  MOV R11, R24 ;  /* 0x00000018000b7202 */ /* 0x000fe20000000f00 */
[----:B------:R-:W-:Y:S06]  /*0ae0*/  BRA `(.L_x_21) ;  /* 0x0000000000107947 */ /* 0x000fec0003800000 */
.L_x_20:
[----:B------:R-:W-:Y:S01]  /*0af0*/  FMUL.FTZ R11, R0, R3 ;  /* 0x00000003000b7220 */ /* 0x000fe20000410000 */
[----:B------:R-:W-:-:S03]  /*0b00*/  FMUL.FTZ R3, R3, 0.5 ;  /* 0x3f00000003037820 */ /* 0x000fc60000410000 */
[----:B------:R-:W-:-:S04]  /*0b10*/  FFMA R0, -R11, R11, R0 ;  /* 0x0000000b0b007223 */ /* 0x000fc80000000100 */
[----:B------:R-:W-:-:S07]  /*0b20*/  FFMA R11, R0, R3, R11 ;  /* 0x00000003000b7223 */ /* 0x000fce000000000b */
.L_x_21:
[----:B------:R-:W-:Y:S05]  /*0b30*/  BSYNC.RECONVERGENT B0 ;  /* 0x0000000000007941 */ /* 0x000fea0003800200 */
.L_x_19:
[----:B------:R-:W1:Y:S01]  /*0b40*/  MUFU.RCP R0, R11 ;  /* 0x0000000b00007308 */ /* 0x000e620000001000 */
[----:B------:R-:W-:Y:S07]  /*0b50*/  BSSY.RECONVERGENT B2, `(.L_x_22) ;  /* 0x000000c000027945 */ /* 0x000fee0003800200 */
[----:B------:R-:W2:Y:S01]  /*0b60*/  FCHK P0, R19, R11 ;  /* 0x0000000b13007302 */ /* 0x000ea20000000000 */
[----:B-1----:R-:W-:-:S04]  /*0b70*/  FFMA R3, R0, -R11, 1 ;  /* 0x3f80000000037423 */ /* 0x002fc8000000080b */
[----:B------:R-:W-:-:S04]  /*0b80*/  FFMA R0, R0, R3, R0 ;  /* 0x0000000300007223 */ /* 0x000fc80000000000 */
[----:B------:R-:W-:-:S04]  /*0b90*/  FFMA R10, R19, R0, RZ ;  /* 0x00000000130a7223 */ /* 0x000fc800000000ff */
[----:B------:R-:W-:-:S04]  /*0ba0*/  FFMA R3, R10, -R11, R19 ;  /* 0x8000000b0a037223 */ /* 0x000fc80000000013 */
[----:B------:R-:W-:Y:S01]  /*0bb0*/  FFMA R3, R0, R3, R10 ;  /* 0x0000000300037223 */ /* 0x000fe2000000000a */
[----:B--2---:R-:W-:Y:S06]  /*0bc0*/  @!P0 BRA `(.L_x_23) ;  /* 0x0000000000108947 */ /* 0x004fec0003800000 */
[----:B------:R-:W-:Y:S02]  /*0bd0*/  MOV R24, R11 ;  /* 0x0000000b00187202 */ /* 0x000fe40000000f00 */
[----:B------:R-:W-:-:S07]  /*0be0*/  MOV R12, 0xc00 ;  /* 0x00000c00000c7802 */ /* 0x000fce0000000f00 */
[----:B0-----:R-:W-:Y:S05]  /*0bf0*/  CALL.REL.NOINC `($__internal_1_$__cuda_sm3x_div_rn_noftz_f32_slowpath) ;  /* 0x0000000400f47944 */ /* 0x001fea0003c00000 */
[----:B------:R-:W-:-:S07]  /*0c00*/  MOV R3, R0 ;  /* 0x0000000000037202 */ /* 0x000fce0000000f00 */
.L_x_23:
[----:B------:R-:W-:Y:S05]  /*0c10*/  BSYNC.RECONVERGENT B2 ;  /* 0x0000000000027941 */ /* 0x000fea0003800200 */
.L_x_22:
        /* <DEDUP_REMOVED lines=10> */
[----:B------:R-:W-:Y:S02]  /*0cc0*/  MOV R24, R11 ;  /* 0x0000000b00187202 */ /* 0x000fe40000000f00 */
[----:B------:R-:W-:-:S07]  /*0cd0*/  MOV R12, 0xcf0 ;  /* 0x00000cf0000c7802 */ /* 0x000fce0000000f00 */
[----:B0-----:R-:W-:Y:S05]  /*0ce0*/  CALL.REL.NOINC `($__internal_1_$__cuda_sm3x_div_rn_noftz_f32_slowpath) ;  /* 0x0000000400b87944 */ /* 0x001fea0003c00000 */
[----:B------:R-:W-:-:S07]  /*0cf0*/  MOV R10, R0 ;  /* 0x00000000000a7202 */ /* 0x000fce0000000f00 */
.L_x_25:
[----:B------:R-:W-:Y:S05]  /*0d00*/  BSYNC.RECONVERGENT B2 ;  /* 0x0000000000027941 */ /* 0x000fea0003800200 */
.L_x_24:
        /* <DEDUP_REMOVED lines=14> */
.L_x_27:
[----:B------:R-:W-:Y:S05]  /*0df0*/  BSYNC.RECONVERGENT B2 ;  /* 0x0000000000027941 */ /* 0x000fea0003800200 */
.L_x_26:
[----:B------:R-:W1:Y:S02]  /*0e00*/  LDC.64 R12, c[0x0][0x380] ;  /* 0x0000e000ff0c7b82 */ /* 0x000e640000000a00 */
[----:B-1----:R-:W2:Y:S01]  /*0e10*/  LDG.E R12, desc[UR4][R12.64+0x50] ;  /* 0x000050040c0c7981 */ /* 0x002ea2000c1e1900 */
[----:B------:R-:W-:Y:S01]  /*0e20*/  FMUL R24, R11, R11 ;  /* 0x0000000b0b187220 */ /* 0x000fe20000400000 */
[----:B------:R-:W-:Y:S01]  /*0e30*/  FMUL R19, R9, 6.6743000015634379452e-11 ;  /* 0x2e92c4f809137820 */ /* 0x000fe20000400000 */
[----:B------:R-:W-:Y:S02]  /*0e40*/  BSSY.RECONVERGENT B2, `(.L_x_28) ;  /* 0x000000c000027945 */ /* 0x000fe40003800200 */
[----:B------:R-:W1:Y:S02]  /*0e50*/  MUFU.RCP R0, R24 ;  /* 0x0000001800007308 */ /* 0x000e640000001000 */
[----:B-1----:R-:W-:-:S04]  /*0e60*/  FFMA R11, -R24, R0, 1 ;  /* 0x3f800000180b7423 */ /* 0x002fc80000000100 */
[----:B------:R-:W-:Y:S01]  /*0e70*/  FFMA R0, R0, R11, R0 ;  /* 0x0000000b00007223 */ /* 0x000fe20000000000 */
[----:B--2---:R-:W-:-:S04]  /*0e80*/  FMUL R19, R19, R12 ;  /* 0x0000000c13137220 */ /* 0x004fc80000400000 */
[----:B------:R-:W1:Y:S01]  /*0e90*/  FCHK P0, R19, R24 ;  /* 0x0000001813007302 */ /* 0x000e620000000000 */
[----:B------:R-:W-:-:S04]  /*0ea0*/  FFMA R11, R19, R0, RZ ;  /* 0x00000000130b7223 */ /* 0x000fc800000000ff */
[----:B------:R-:W-:-:S04]  /*0eb0*/  FFMA R14, -R24, R11, R19 ;  /* 0x0000000b180e7223 */ /* 0x000fc80000000113 */
[----:B------:R-:W-:Y:S01]  /*0ec0*/  FFMA R0, R0, R14, R11 ;  /* 0x0000000e00007223 */ /* 0x000fe2000000000b */
[----:B-1----:R-:W-:Y:S06]  /*0ed0*/  @!P0 BRA `(.L_x_29) ;  /* 0x0000000000088947 */ /* 0x002fec0003800000 */
[----:B------:R-:W-:-:S07]  /*0ee0*/  MOV R12, 0xf00 ;  /* 0x00000f00000c7802 */ /* 0x000fce0000000f00 */
[----:B0-----:R-:W-:Y:S05]  /*0ef0*/  CALL.REL.NOINC `($__internal_1_$__cuda_sm3x_div_rn_noftz_f32_slowpath) ;  /* 0x0000000400347944 */ /* 0x001fea0003c00000 */
.L_x_29:
[----:B------:R-:W-:Y:S05]  /*0f00*/  BSYNC.RECONVERGENT B2 ;  /* 0x0000000000027941 */ /* 0x000fea0003800200 */
.L_x_28:
[----:B------:R-:W1:Y:S01]  /*0f10*/  MUFU.RCP R12, R9 ;  /* 0x00000009000c7308 */ /* 0x000e620000001000 */
[C---:B------:R-:W-:Y:S01]  /*0f20*/  FMUL R19, R0.reuse, R3 ;  /* 0x0000000300137220 */ /* 0x040fe20000400000 */
[----:B------:R-:W-:Y:S01]  /*0f30*/  BSSY.RECONVERGENT B2, `(.L_x_30) ;  /* 0x000000e000027945 */ /* 0x000fe20003800200 */
[C---:B------:R-:W-:Y:S01]  /*0f40*/  FMUL R10, R0.reuse, R10 ;  /* 0x0000000a000a7220 */ /* 0x040fe20000400000 */
[----:B------:R-:W-:-:S04]  /*0f50*/  FMUL R2, R0, R2 ;  /* 0x0000000200027220 */ /* 0x000fc80000400000 */
[----:B------:R-:W2:Y:S01]  /*0f60*/  FCHK P0, R19, R9 ;  /* 0x0000000913007302 */ /* 0x000ea20000000000 */
[----:B-1----:R-:W-:-:S04]  /*0f70*/  FFMA R11, -R9, R12, 1 ;  /* 0x3f800000090b7423 */ /* 0x002fc8000000010c */
[----:B------:R-:W-:-:S04]  /*0f80*/  FFMA R3, R12, R11, R12 ;  /* 0x0000000b0c037223 */ /* 0x000fc8000000000c */
[----:B------:R-:W-:-:S04]  /*0f90*/  FFMA R12, R3, R19, RZ ;  /* 0x00000013030c7223 */ /* 0x000fc800000000ff */
[----:B------:R-:W-:-:S04]  /*0fa0*/  FFMA R11, -R9, R12, R19 ;  /* 0x0000000c090b7223 */ /* 0x000fc80000000113 */
[----:B------:R-:W-:Y:S01]  /*0fb0*/  FFMA R3, R3, R11, R12 ;  /* 0x0000000b03037223 */ /* 0x000fe2000000000c */
[----:B--2---:R-:W-:Y:S06]  /*0fc0*/  @!P0 BRA `(.L_x_31) ;  /* 0x0000000000108947 */ /* 0x004fec0003800000 */
[----:B------:R-:W-:Y:S02]  /*0fd0*/  MOV R24, R9 ;  /* 0x0000000900187202 */ /* 0x000fe40000000f00 */
[----:B------:R-:W-:-:S07]  /*0fe0*/  MOV R12, 0x1000 ;  /* 0x00001000000c7802 */ /* 0x000fce0000000f00 */
[----:B0-----:R-:W-:Y:S05]  /*0ff0*/  CALL.REL.NOINC `($__internal_1_$__cuda_sm3x_div_rn_noftz_f32_slowpath) ;  /* 0x0000000000f47944 */ /* 0x001fea0003c00000 */
[----:B------:R-:W-:-:S07]  /*1000*/  MOV R3, R0 ;  /* 0x0000000000037202 */ /* 0x000fce0000000f00 */
.L_x_31:
[----:B------:R-:W-:Y:S05]  /*1010*/  BSYNC.RECONVERGENT B2 ;  /* 0x0000000000027941 */ /* 0x000fea0003800200 */
.L_x_30:
[----:B------:R-:W1:Y:S01]  /*1020*/  MUFU.RCP R0, R9 ;  /* 0x0000000900007308 */ /* 0x000e620000001000 */
[----:B------:R-:W-:Y:S07]  /*1030*/  BSSY.RECONVERGENT B2, `(.L_x_32) ;  /* 0x000000d000027945 */ /* 0x000fee0003800200 */
        /* <DEDUP_REMOVED lines=8> */
[----:B------:R-:W-:Y:S02]  /*10c0*/  MOV R24, R9 ;  /* 0x0000000900187202 */ /* 0x000fe40000000f00 */
[----:B------:R-:W-:-:S07]  /*10d0*/  MOV R12, 0x10f0 ;  /* 0x000010f0000c7802 */ /* 0x000fce0000000f00 */
[----:B0-----:R-:W-:Y:S05]  /*10e0*/  CALL.REL.NOINC `($__internal_1_$__cuda_sm3x_div_rn_noftz_f32_slowpath) ;  /* 0x0000000000b87944 */ /* 0x001fea0003c00000 */
[----:B------:R-:W-:-:S07]  /*10f0*/  MOV R18, R0 ;  /* 0x0000000000127202 */ /* 0x000fce0000000f00 */
.L_x_33:
[----:B------:R-:W-:Y:S05]  /*1100*/  BSYNC.RECONVERGENT B2 ;  /* 0x0000000000027941 */ /* 0x000fea0003800200 */
.L_x_32:
        /* <DEDUP_REMOVED lines=13> */
.L_x_35:
[----:B------:R-:W-:Y:S05]  /*11e0*/  BSYNC.RECONVERGENT B2 ;  /* 0x0000000000027941 */ /* 0x000fea0003800200 */
.L_x_34:
[----:B------:R-:W-:Y:S01]  /*11f0*/  FADD R3, R3, R8 ;  /* 0x0000000803037221 */ /* 0x000fe20000000000 */
[----:B0-----:R-:W-:Y:S01]  /*1200*/  FADD R7, R18, R7 ;  /* 0x0000000712077221 */ /* 0x001fe20000000000 */
[----:B------:R-:W-:-:S03]  /*1210*/  FADD R9, R0, R6 ;  /* 0x0000000600097221 */ /* 0x000fc60000000000 */
[----:B------:R-:W-:Y:S04]  /*1220*/  STG.E desc[UR4][R4.64+0x18], R3 ;  /* 0x0000180304007986 */ /* 0x000fe8000c101904 */
[----:B------:R-:W-:Y:S04]  /*1230*/  STG.E desc[UR4][R4.64+0x1c], R7 ;  /* 0x00001c0704007986 */ /* 0x000fe8000c101904 */
[----:B------:R-:W-:Y:S01]  /*1240*/  STG.E desc[UR4][R4.64+0x20], R9 ;  /* 0x0000200904007986 */ /* 0x000fe2000c101904 */
[----:B------:R-:W-:Y:S05]  /*1250*/  EXIT ;  /* 0x000000000000794d */ /* 0x000fea0003800000 */
        .weak           $__internal_0_$__cuda_sm20_sqrt_rn_f32_slowpath
        .type           $__internal_0_$__cuda_sm20_sqrt_rn_f32_slowpath,@function
        .size           $__internal_0_$__cuda_sm20_sqrt_rn_f32_slowpath,($__internal_1_$__cuda_sm3x_div_rn_noftz_f32_slowpath - $__internal_0_$__cuda_sm20_sqrt_rn_f32_slowpath)
$__internal_0_$__cuda_sm20_sqrt_rn_f32_slowpath:
[----:B------:R-:W-:-:S13]  /*1260*/  LOP3.LUT P0, RZ, R0, 0x7fffffff, RZ, 0xc0, !PT ;  /* 0x7fffffff00ff7812 */ /* 0x000fda000780c0ff */
[----:B------:R-:W-:Y:S01]  /*1270*/  @!P0 MOV R12, R0 ;  /* 0x00000000000c8202 */ /* 0x000fe20000000f00 */
[----:B------:R-:W-:Y:S06]  /*1280*/  @!P0 BRA `(.L_x_36) ;  /* 0x0000000000408947 */ /* 0x000fec0003800000 */
[----:B------:R-:W-:-:S13]  /*1290*/  FSETP.GEU.FTZ.AND P0, PT, R0, RZ, PT ;  /* 0x000000ff0000720b */ /* 0x000fda0003f1e000 */
[----:B------:R-:W-:Y:S01]  /*12a0*/  @!P0 MOV R12, 0x7fffffff ;  /* 0x7fffffff000c8802 */ /* 0x000fe20000000f00 */
[----:B------:R-:W-:Y:S06]  /*12b0*/  @!P0 BRA `(.L_x_36) ;  /* 0x0000000000348947 */ /* 0x000fec0003800000 */
[----:B------:R-:W-:-:S13]  /*12c0*/  FSETP.GTU.FTZ.AND P0, PT, |R0|, +INF , PT ;  /* 0x7f8000000000780b */ /* 0x000fda0003f1c200 */
[----:B------:R-:W-:Y:S01]  /*12d0*/  @P0 FADD.FTZ R12, R0, 1 ;  /* 0x3f800000000c0421 */ /* 0x000fe20000010000 */
[----:B------:R-:W-:Y:S06]  /*12e0*/  @P0 BRA `(.L_x_36) ;  /* 0x0000000000280947 */ /* 0x000fec0003800000 */
[----:B------:R-:W-:-:S13]  /*12f0*/  FSETP.NEU.FTZ.AND P0, PT, |R0|, +INF , PT ;  /* 0x7f8000000000780b */ /* 0x000fda0003f1d200 */
[----:B------:R-:W-:-:S04]  /*1300*/  @P0 FFMA R13, R0, 1.84467440737095516160e+19, RZ ;  /* 0x5f800000000d0823 */ /* 0x000fc800000000ff */
[----:B------:R-:W0:Y:S02]  /*1310*/  @P0 MUFU.RSQ R12, R13 ;  /* 0x0000000d000c0308 */ /* 0x000e240000001400 */
[----:B0-----:R-:W-:Y:S01]  /*1320*/  @P0 FMUL.FTZ R14, R13, R12 ;  /* 0x0000000c0d0e0220 */ /* 0x001fe20000410000 */
[----:B------:R-:W-:Y:S01]  /*1330*/  @P0 FMUL.FTZ R16, R12, 0.5 ;  /* 0x3f0000000c100820 */ /* 0x000fe20000410000 */
[----:B------:R-:W-:Y:S02]  /*1340*/  @!P0 MOV R12, R0 ;  /* 0x00000000000c8202 */ /* 0x000fe40000000f00 */
[----:B------:R-:W-:-:S04]  /*1350*/  @P0 FADD.FTZ R15, -R14, -RZ ;  /* 0x800000ff0e0f0221 */ /* 0x000fc80000010100 */
[----:B------:R-:W-:-:S04]  /*1360*/  @P0 FFMA R15, R14, R15, R13 ;  /* 0x0000000f0e0f0223 */ /* 0x000fc8000000000d */
[----:B------:R-:W-:-:S04]  /*1370*/  @P0 FFMA R15, R15, R16, R14 ;  /* 0x000000100f0f0223 */ /* 0x000fc8000000000e */
[----:B------:R-:W-:-:S07]  /*1380*/  @P0 FMUL.FTZ R12, R15, 2.3283064365386962891e-10 ;  /* 0x2f8000000f0c0820 */ /* 0x000fce0000410000 */
.L_x_36:
[----:B------:R-:W-:Y:S01]  /*1390*/  HFMA2 R13, -RZ, RZ, 0, 0 ;  /* 0x00000000ff0d7431 */ /* 0x000fe200000001ff */
[----:B------:R-:W-:Y:S02]  /*13a0*/  MOV R24, R12 ;  /* 0x0000000c00187202 */ /* 0x000fe40000000f00 */
[----:B------:R-:W-:-:S04]  /*13b0*/  MOV R12, R20 ;  /* 0x00000014000c7202 */ /* 0x000fc80000000f00 */
[----:B------:R-:W-:Y:S05]  /*13c0*/  RET.REL.NODEC R12 `(_Z9DeriveAccP8Particle) ;  /* 0xffffffec0c0c7950 */ /* 0x000fea0003c3ffff */
        .weak           $__internal_1_$__cuda_sm3x_div_rn_noftz_f32_slowpath
        .type           $__internal_1_$__cuda_sm3x_div_rn_noftz_f32_slowpath,@function
        .size           $__internal_1_$__cuda_sm3x_div_rn_noftz_f32_slowpath,(.L_x_52 - $__internal_1_$__cuda_sm3x_div_rn_noftz_f32_slowpath)
$__internal_1_$__cuda_sm3x_div_rn_noftz_f32_slowpath:
[----:B------:R-:W-:Y:S01]  /*13d0*/  SHF.R.U32.HI R13, RZ, 0x17, R24 ;  /* 0x00000017ff0d7819 */ /* 0x000fe20000011618 */
[----:B------:R-:W-:Y:S01]  /*13e0*/  BSSY.RECONVERGENT B0, `(.L_x_37) ;  /* 0x0000063000007945 */ /* 0x000fe20003800200 */
[----:B------:R-:W-:Y:S02]  /*13f0*/  SHF.R.U32.HI R16, RZ, 0x17, R19 ;  /* 0x00000017ff107819 */ /* 0x000fe40000011613 */
[----:B------:R-:W-:Y:S02]  /*1400*/  LOP3.LUT R13, R13, 0xff, RZ, 0xc0, !PT ;  /* 0x000000ff0d0d7812 */ /* 0x000fe400078ec0ff */
[----:B------:R-:W-:Y:S02]  /*1410*/  LOP3.LUT R16, R16, 0xff, RZ, 0xc0, !PT ;  /* 0x000000ff10107812 */ /* 0x000fe400078ec0ff */
[----:B------:R-:W-:Y:S02]  /*1420*/  IADD3 R0, PT, PT, R13, -0x1, RZ ;  /* 0xffffffff0d007810 */ /* 0x000fe40007ffe0ff */
[----:B------:R-:W-:-:S02]  /*1430*/  IADD3 R15, PT, PT, R16, -0x1, RZ ;  /* 0xffffffff100f7810 */ /* 0x000fc40007ffe0ff */
[----:B------:R-:W-:Y:S02]  /*1440*/  ISETP.GT.U32.AND P0, PT, R0, 0xfd, PT ;  /* 0x000000fd0000780c */ /* 0x000fe40003f04070 */
[----:B------:R-:W-:Y:S02]  /*1450*/  MOV R20, R24 ;  /* 0x0000001800147202 */ /* 0x000fe40000000f00 */
[----:B------:R-:W-:-:S13]  /*1460*/  ISETP.GT.U32.OR P0, PT, R15, 0xfd, P0 ;  /* 0x000000fd0f00780c */ /* 0x000fda0000704470 */
[----:B------:R-:W-:Y:S01]  /*1470*/  @!P0 MOV R14, RZ ;  /* 0x000000ff000e8202 */ /* 0x000fe20000000f00 */
[----:B------:R-:W-:Y:S06]  /*1480*/  @!P0 BRA `(.L_x_38) ;  /* 0x00000000005c8947 */ /* 0x000fec0003800000 */
[----:B------:R-:W-:Y:S02]  /*1490*/  FSETP.GTU.FTZ.AND P0, PT, |R19|, +INF , PT ;  /* 0x7f8000001300780b */ /* 0x000fe40003f1c200 */
[----:B------:R-:W-:-:S04]  /*14a0*/  FSETP.GTU.FTZ.AND P1, PT, |R24|, +INF , PT ;  /* 0x7f8000001800780b */ /* 0x000fc80003f3c200 */
[----:B------:R-:W-:-:S13]  /*14b0*/  PLOP3.LUT P0, PT, P0, P1, PT, 0xf8, 0x8f ;  /* 0x00000000008f781c */ /* 0x000fda0000703f70 */
[----:B------:R-:W-:Y:S05]  /*14c0*/  @P0 BRA `(.L_x_39) ;  /* 0x00000004004c0947 */ /* 0x000fea0003800000 */
[----:B------:R-:W-:-:S13]  /*14d0*/  LOP3.LUT P0, RZ, R20, 0x7fffffff, R19, 0xc8, !PT ;  /* 0x7fffffff14ff7812 */ /* 0x000fda000780c813 */
[----:B------:R-:W-:Y:S05]  /*14e0*/  @!P0 BRA `(.L_x_40) ;  /* 0x00000004003c8947 */ /* 0x000fea0003800000 */
[C---:B------:R-:W-:Y:S02]  /*14f0*/  FSETP.NEU.FTZ.AND P2, PT, |R19|.reuse, +INF , PT ;  /* 0x7f8000001300780b */ /* 0x040fe40003f5d200 */
[----:B------:R-:W-:Y:S02]  /*1500*/  FSETP.NEU.FTZ.AND P1, PT, |R24|, +INF , PT ;  /* 0x7f8000001800780b */ /* 0x000fe40003f3d200 */
[----:B------:R-:W-:-:S11]  /*1510*/  FSETP.NEU.FTZ.AND P0, PT, |R19|, +INF , PT ;  /* 0x7f8000001300780b */ /* 0x000fd60003f1d200 */
[----:B------:R-:W-:Y:S05]  /*1520*/  @!P1 BRA !P2, `(.L_x_40) ;  /* 0x00000004002c9947 */ /* 0x000fea0005000000 */
[----:B------:R-:W-:-:S04]  /*1530*/  LOP3.LUT P2, RZ, R19, 0x7fffffff, RZ, 0xc0, !PT ;  /* 0x7fffffff13ff7812 */ /* 0x000fc8000784c0ff */
[----:B------:R-:W-:-:S13]  /*1540*/  PLOP3.LUT P1, PT, P1, P2, PT, 0x2f, 0xf2 ;  /* 0x0000000000f2781c */ /* 0x000fda0000f24577 */
[----:B------:R-:W-:Y:S05]  /*1550*/  @P1 BRA `(.L_x_41) ;  /* 0x0000000400181947 */ /* 0x000fea0003800000 */
[----:B------:R-:W-:-:S04]  /*1560*/  LOP3.LUT P1, RZ, R20, 0x7fffffff, RZ, 0xc0, !PT ;  /* 0x7fffffff14ff7812 */ /* 0x000fc8000782c0ff */
[----:B------:R-:W-:-:S13]  /*1570*/  PLOP3.LUT P0, PT, P0, P1, PT, 0x2f, 0xf2 ;  /* 0x0000000000f2781c */ /* 0x000fda0000702577 */
[----:B------:R-:W-:Y:S05]  /*1580*/  @P0 BRA `(.L_x_42) ;  /* 0x0000000400000947 */ /* 0x000fea0003800000 */
[----:B------:R-:W-:Y:S02]  /*1590*/  ISETP.GE.AND P0, PT, R15, RZ, PT ;  /* 0x000000ff0f00720c */ /* 0x000fe40003f06270 */
[----:B------:R-:W-:-:S11]  /*15a0*/  ISETP.GE.AND P1, PT, R0, RZ, PT ;  /* 0x000000ff0000720c */ /* 0x000fd60003f26270 */
[----:B------:R-:W-:Y:S01]  /*15b0*/  @P0 MOV R14, RZ ;  /* 0x000000ff000e0202 */ /* 0x000fe20000000f00 */
[----:B------:R-:W-:Y:S01]  /*15c0*/  @!P0 FFMA R19, R19, 1.84467440737095516160e+19, RZ ;  /* 0x5f80000013138823 */ /* 0x000fe200000000ff */
[----:B------:R-:W-:Y:S01]  /*15d0*/  @!P0 MOV R14, 0xffffffc0 ;  /* 0xffffffc0000e8802 */ /* 0x000fe20000000f00 */
[----:B------:R-:W-:-:S03]  /*15e0*/  @!P1 FFMA R20, R24, 1.84467440737095516160e+19, RZ ;  /* 0x5f80000018149823 */ /* 0x000fc600000000ff */
[----:B------:R-:W-:-:S07]  /*15f0*/  @!P1 IADD3 R14, PT, PT, R14, 0x40, RZ ;  /* 0x000000400e0e9810 */ /* 0x000fce0007ffe0ff */
.L_x_38:
[----:B------:R-:W-:Y:S01]  /*1600*/  LEA R25, R13, 0xc0800000, 0x17 ;  /* 0xc08000000d197811 */ /* 0x000fe200078eb8ff */
[----:B------:R-:W-:Y:S01]  /*1610*/  BSSY.RECONVERGENT B1, `(.L_x_43) ;  /* 0x0000036000017945 */ /* 0x000fe20003800200 */
[----:B------:R-:W-:Y:S02]  /*1620*/  IADD3 R16, PT, PT, R16, -0x7f, RZ ;  /* 0xffffff8110107810 */ /* 0x000fe40007ffe0ff */
[----:B------:R-:W-:-:S03]  /*1630*/  IADD3 R25, PT, PT, -R25, R20, RZ ;  /* 0x0000001419197210 */ /* 0x000fc60007ffe1ff */
[----:B------:R-:W-:Y:S01]  /*1640*/  IMAD R0, R16, -0x800000, R19 ;  /* 0xff80000010007824 */ /* 0x000fe200078e0213 */
[----:B------:R-:W0:Y:S01]  /*1650*/  MUFU.RCP R20, R25 ;  /* 0x0000001900147308 */ /* 0x000e220000001000 */
[----:B------:R-:W-:-:S04]  /*1660*/  FADD.FTZ R15, -R25, -RZ ;  /* 0x800000ff190f7221 */ /* 0x000fc80000010100 */
[----:B0-----:R-:W-:-:S04]  /*1670*/  FFMA R21, R20, R15, 1 ;  /* 0x3f80000014157423 */ /* 0x001fc8000000000f */
[----:B------:R-:W-:-:S04]  /*1680*/  FFMA R19, R20, R21, R20 ;  /* 0x0000001514137223 */ /* 0x000fc80000000014 */
[----:B------:R-:W-:-:S04]  /*1690*/  FFMA R20, R0, R19, RZ ;  /* 0x0000001300147223 */ /* 0x000fc800000000ff */
[----:B------:R-:W-:-:S04]  /*16a0*/  FFMA R21, R15, R20, R0 ;  /* 0x000000140f157223 */ /* 0x000fc80000000000 */
[----:B------:R-:W-:Y:S01]  /*16b0*/  FFMA R20, R19, R21, R20 ;  /* 0x0000001513147223 */ /* 0x000fe20000000014 */
[----:B------:R-:W-:-:S03]  /*16c0*/  IADD3 R21, PT, PT, R16, 0x7f, -R13 ;  /* 0x0000007f10157810 */ /* 0x000fc60007ffe80d */
[----:B------:R-:W-:Y:S01]  /*16d0*/  FFMA R15, R15, R20, R0 ;  /* 0x000000140f0f7223 */ /* 0x000fe20000000000 */
[----:B------:R-:W-:-:S03]  /*16e0*/  IADD3 R21, PT, PT, R21, R14, RZ ;  /* 0x0000000e15157210 */ /* 0x000fc60007ffe0ff */
[----:B------:R-:W-:-:S05]  /*16f0*/  FFMA R0, R19, R15, R20 ;  /* 0x0000000f13007223 */ /* 0x000fca0000000014 */
[----:B------:R-:W-:-:S04]  /*1700*/  SHF.R.U32.HI R13, RZ, 0x17, R0 ;  /* 0x00000017ff0d7819 */ /* 0x000fc80000011600 */
[----:B------:R-:W-:-:S04]  /*1710*/  LOP3.LUT R14, R13, 0xff, RZ, 0xc0, !PT ;  /* 0x000000ff0d0e7812 */ /* 0x000fc800078ec0ff */
[----:B------:R-:W-:-:S04]  /*1720*/  IADD3 R13, PT, PT, R14, R21, RZ ;  /* 0x000000150e0d7210 */ /* 0x000fc80007ffe0ff */
[----:B------:R-:W-:-:S04]  /*1730*/  IADD3 R14, PT, PT, R13, -0x1, RZ ;  /* 0xffffffff0d0e7810 */ /* 0x000fc80007ffe0ff */
[----:B------:R-:W-:-:S13]  /*1740*/  ISETP.GE.U32.AND P0, PT, R14, 0xfe, PT ;  /* 0x000000fe0e00780c */ /* 0x000fda0003f06070 */
[----:B------:R-:W-:Y:S05]  /*1750*/  @!P0 BRA `(.L_x_44) ;  /* 0x0000000000808947 */ /* 0x000fea0003800000 */
[----:B------:R-:W-:-:S13]  /*1760*/  ISETP.GT.AND P0, PT, R13, 0xfe, PT ;  /* 0x000000fe0d00780c */ /* 0x000fda0003f04270 */
[----:B------:R-:W-:Y:S05]  /*1770*/  @P0 BRA `(.L_x_45) ;  /* 0x00000000006c0947 */ /* 0x000fea0003800000 */
[----:B------:R-:W-:-:S13]  /*1780*/  ISETP.GE.AND P0, PT, R13, 0x1, PT ;  /* 0x000000010d00780c */ /* 0x000fda0003f06270 */
[----:B------:R-:W-:Y:S05]  /*1790*/  @P0 BRA `(.L_x_46) ;  /* 0x0000000000740947 */ /* 0x000fea0003800000 */
[----:B------:R-:W-:Y:S02]  /*17a0*/  ISETP.GE.AND P0, PT, R13, -0x18, PT ;  /* 0xffffffe80d00780c */ /* 0x000fe40003f06270 */
[----:B------:R-:W-:-:S11]  /*17b0*/  LOP3.LUT R0, R0, 0x80000000, RZ, 0xc0, !PT ;  /* 0x8000000000007812 */ /* 0x000fd600078ec0ff */
[----:B------:R-:W-:Y:S05]  /*17c0*/  @!P0 BRA `(.L_x_46) ;  /* 0x0000000000688947 */ /* 0x000fea0003800000 */
[CCC-:B------:R-:W-:Y:S01]  /*17d0*/  FFMA.RZ R14, R19.reuse, R15.reuse, R20.reuse ;  /* 0x0000000f130e7223 */ /* 0x1c0fe2000000c014 */
[CCC-:B------:R-:W-:Y:S01]  /*17e0*/  FFMA.RP R16, R19.reuse, R15.reuse, R20.reuse ;  /* 0x0000000f13107223 */ /* 0x1c0fe20000008014 */
[----:B------:R-:W-:Y:S01]  /*17f0*/  FFMA.RM R19, R19, R15, R20 ;  /* 0x0000000f13137223 */ /* 0x000fe20000004014 */
[C---:B------:R-:W-:Y:S02]  /*1800*/  IADD3 R15, PT, PT, R13.reuse, 0x20, RZ ;  /* 0x000000200d0f7810 */ /* 0x040fe40007ffe0ff */
[----:B------:R-:W-:Y:S02]  /*1810*/  LOP3.LUT R14, R14, 0x7fffff, RZ, 0xc0, !PT ;  /* 0x007fffff0e0e7812 */ /* 0x000fe400078ec0ff */
[C---:B------:R-:W-:Y:S02]  /*1820*/  ISETP.NE.AND P2, PT, R13.reuse, RZ, PT ;  /* 0x000000ff0d00720c */ /* 0x040fe40003f45270 */
[----:B------:R-:W-:Y:S02]  /*1830*/  LOP3.LUT R14, R14, 0x800000, RZ, 0xfc, !PT ;  /* 0x008000000e0e7812 */ /* 0x000fe400078efcff */
[----:B------:R-:W-:-:S02]  /*1840*/  ISETP.NE.AND P1, PT, R13, RZ, PT ;  /* 0x000000ff0d00720c */ /* 0x000fc40003f25270 */
[----:B------:R-:W-:Y:S02]  /*1850*/  IADD3 R13, PT, PT, -R13, RZ, RZ ;  /* 0x000000ff0d0d7210 */ /* 0x000fe40007ffe1ff */
[----:B------:R-:W-:Y:S02]  /*1860*/  SHF.L.U32 R15, R14, R15, RZ ;  /* 0x0000000f0e0f7219 */ /* 0x000fe400000006ff */
[----:B------:R-:W-:Y:S02]  /*1870*/  FSETP.NEU.FTZ.AND P0, PT, R16, R19, PT ;  /* 0x000000131000720b */ /* 0x000fe40003f1d000 */
[----:B------:R-:W-:Y:S02]  /*1880*/  SEL R13, R13, RZ, P2 ;  /* 0x000000ff0d0d7207 */ /* 0x000fe40001000000 */
[----:B------:R-:W-:Y:S02]  /*1890*/  ISETP.NE.AND P1, PT, R15, RZ, P1 ;  /* 0x000000ff0f00720c */ /* 0x000fe40000f25270 */
[----:B------:R-:W-:-:S02]  /*18a0*/  SHF.R.U32.HI R16, RZ, R13, R14 ;  /* 0x0000000dff107219 */ /* 0x000fc4000001160e */
[----:B------:R-:W-:Y:S02]  /*18b0*/  PLOP3.LUT P0, PT, P0, P1, PT, 0xf8, 0x8f ;  /* 0x00000000008f781c */ /* 0x000fe40000703f70 */
[----:B------:R-:W-:Y:S02]  /*18c0*/  SHF.R.U32.HI R14, RZ, 0x1, R16 ;  /* 0x00000001ff0e7819 */ /* 0x000fe40000011610 */
[----:B------:R-:W-:-:S04]  /*18d0*/  SEL R13, RZ, 0x1, !P0 ;  /* 0x00000001ff0d7807 */ /* 0x000fc80004000000 */
[----:B------:R-:W-:-:S04]  /*18e0*/  LOP3.LUT R13, R13, 0x1, R14, 0xf8, !PT ;  /* 0x000000010d0d7812 */ /* 0x000fc800078ef80e */
[----:B------:R-:W-:-:S04]  /*18f0*/  LOP3.LUT R13, R13, R16, RZ, 0xc0, !PT ;  /* 0x000000100d0d7212 */ /* 0x000fc800078ec0ff */
[----:B------:R-:W-:-:S04]  /*1900*/  IADD3 R13, PT, PT, R14, R13, RZ ;  /* 0x0000000d0e0d7210 */ /* 0x000fc80007ffe0ff */
[----:B------:R-:W-:Y:S01]  /*1910*/  LOP3.LUT R0, R13, R0, RZ, 0xfc, !PT ;  /* 0x000000000d007212 */ /* 0x000fe200078efcff */
[----:B------:R-:W-:Y:S06]  /*1920*/  BRA `(.L_x_46) ;  /* 0x0000000000107947 */ /* 0x000fec0003800000 */
.L_x_45:
[----:B------:R-:W-:-:S04]  /*1930*/  LOP3.LUT R0, R0, 0x80000000, RZ, 0xc0, !PT ;  /* 0x8000000000007812 */ /* 0x000fc800078ec0ff */
[----:B------:R-:W-:Y:S01]  /*1940*/  LOP3.LUT R0, R0, 0x7f800000, RZ, 0xfc, !PT ;  /* 0x7f80000000007812 */ /* 0x000fe200078efcff */
[----:B------:R-:W-:Y:S06]  /*1950*/  BRA `(.L_x_46) ;  /* 0x0000000000047947 */ /* 0x000fec0003800000 */
.L_x_44:
[----:B------:R-:W-:-:S07]  /*1960*/  LEA R0, R21, R0, 0x17 ;  /* 0x0000000015007211 */ /* 0x000fce00078eb8ff */
.L_x_46:
[----:B------:R-:W-:Y:S05]  /*1970*/  BSYNC.RECONVERGENT B1 ;  /* 0x0000000000017941 */ /* 0x000fea0003800200 */
.L_x_43:
[----:B------:R-:W-:Y:S05]  /*1980*/  BRA `(.L_x_47) ;  /* 0x0000000000207947 */ /* 0x000fea0003800000 */
.L_x_42:
[----:B------:R-:W-:-:S04]  /*1990*/  LOP3.LUT R19, R20, 0x80000000, R19, 0x48, !PT ;  /* 0x8000000014137812 */ /* 0x000fc800078e4813 */
[----:B------:R-:W-:Y:S01]  /*19a0*/  LOP3.LUT R0, R19, 0x7f800000, RZ, 0xfc, !PT ;  /* 0x7f80000013007812 */ /* 0x000fe200078efcff */
[----:B------:R-:W-:Y:S06]  /*19b0*/  BRA `(.L_x_47) ;  /* 0x0000000000147947 */ /* 0x000fec0003800000 */
.L_x_41:
[----:B------:R-:W-:Y:S01]  /*19c0*/  LOP3.LUT R0, R20, 0x80000000, R19, 0x48, !PT ;  /* 0x8000000014007812 */ /* 0x000fe200078e4813 */
[----:B------:R-:W-:Y:S06]  /*19d0*/  BRA `(.L_x_47) ;  /* 0x00000000000c7947 */ /* 0x000fec0003800000 */
.L_x_40:
[----:B------:R-:W0:Y:S01]  /*19e0*/  MUFU.RSQ R0, -QNAN ;  /* 0xffc0000000007908 */ /* 0x000e220000001400 */
[----:B------:R-:W-:Y:S05]  /*19f0*/  BRA `(.L_x_47) ;  /* 0x0000000000047947 */ /* 0x000fea0003800000 */
.L_x_39:
[----:B------:R-:W-:-:S07]  /*1a00*/  FADD.FTZ R0, R19, R24 ;  /* 0x0000001813007221 */ /* 0x000fce0000010000 */
.L_x_47:
[----:B------:R-:W-:Y:S05]  /*1a10*/  BSYNC.RECONVERGENT B0 ;  /* 0x0000000000007941 */ /* 0x000fea0003800200 */
.L_x_37:
[----:B------:R-:W-:-:S04]  /*1a20*/  HFMA2 R13, -RZ, RZ, 0, 0 ;  /* 0x00000000ff0d7431 */ /* 0x000fc800000001ff */
[----:B0-----:R-:W-:Y:S05]  /*1a30*/  RET.REL.NODEC R12 `(_Z9DeriveAccP8Particle) ;  /* 0xffffffe40c707950 */ /* 0x001fea0003c3ffff */
.L_x_48:
[----:B------:R-:W-:-:S00]  /*1a40*/  BRA `(.L_x_48) ;  /* 0xfffffffc00fc7947 */ /* 0x000fc0000383ffff */
[----:B------:R-:W-:-:S00]  /*1a50*/  NOP ;  /* 0x0000000000007918 */ /* 0x000fc00000000000 */
        /* <DEDUP_REMOVED lines=10> */
.L_x_52:


//--------------------- .text._Z18UpdateVelocityHalfP8Particle --------------------------
	.section	.text._Z18UpdateVelocityHalfP8Particle,"ax",@progbits
	.align	128
        .global         _Z18UpdateVelocityHalfP8Particle
        .type           _Z18UpdateVelocityHalfP8Particle,@function
        .size           _Z18UpdateVelocityHalfP8Particle,(.L_x_54 - _Z18UpdateVelocityHalfP8Particle)
        .other          _Z18UpdateVelocityHalfP8Particle,@"STO_CUDA_ENTRY STV_DEFAULT"
_Z18UpdateVelocityHalfP8Particle:
.text._Z18UpdateVelocityHalfP8Particle:
        /* <DEDUP_REMOVED lines=10> */
[----:B-1----:R-:W2:Y:S04]  /*00a0*/  LDG.E R0, desc[UR4][R2.64+0x18] ;  /* 0x0000180402007981 */ /* 0x002ea8000c1e1900 */
[----:B------:R-:W3:Y:S04]  /*00b0*/  LDG.E R4, desc[UR4][R2.64+0x1c] ;  /* 0x00001c0402047981 */ /* 0x000ee8000c1e1900 */
[----:B------:R-:W4:Y:S04]  /*00c0*/  LDG.E R5, desc[UR4][R2.64+0x20] ;  /* 0x0000200402057981 */ /* 0x000f28000c1e1900 */
[----:B------:R-:W5:Y:S04]  /*00d0*/  LDG.E R7, desc[UR4][R2.64+0xc] ;  /* 0x00000c0402077981 */ /* 0x000f68000c1e1900 */
[----:B------:R-:W5:Y:S04]  /*00e0*/  LDG.E R9, desc[UR4][R2.64+0x10] ;  /* 0x0000100402097981 */ /* 0x000f68000c1e1900 */
[----:B------:R-:W5:Y:S01]  /*00f0*/  LDG.E R6, desc[UR4][R2.64+0x14] ;  /* 0x0000140402067981 */ /* 0x000f62000c1e1900 */
[----:B--2---:R-:W-:Y:S01]  /*0100*/  FMUL R0, R0, 0.10000000149011611938 ;  /* 0x3dcccccd00007820 */ /* 0x004fe20000400000 */
[----:B---3--:R-:W-:Y:S01]  /*0110*/  FMUL R4, R4, 0.10000000149011611938 ;  /* 0x3dcccccd04047820 */ /* 0x008fe20000400000 */
[----:B----4-:R-:W-:-:S02]  /*0120*/  FMUL R5, R5, 0.10000000149011611938 ;  /* 0x3dcccccd05057820 */ /* 0x010fc40000400000 */
[----:B-----5:R-:W-:Y:S01]  /*0130*/  FFMA R7, R0, 0.5, R7 ;  /* 0x3f00000000077823 */ /* 0x020fe20000000007 */
[----:B------:R-:W-:-:S04]  /*0140*/  FFMA R9, R4, 0.5, R9 ;  /* 0x3f00000004097823 */ /* 0x000fc80000000009 */
[----:B------:R-:W-:Y:S01]  /*0150*/  STG.E desc[UR4][R2.64+0xc], R7 ;  /* 0x00000c0702007986 */ /* 0x000fe2000c101904 */
[----:B------:R-:W-:-:S03]  /*0160*/  FFMA R5, R5, 0.5, R6 ;  /* 0x3f00000005057823 */ /* 0x000fc60000000006 */
[----:B------:R-:W-:Y:S04]  /*0170*/  STG.E desc[UR4][R2.64+0x10], R9 ;  /* 0x0000100902007986 */ /* 0x000fe8000c101904 */
[----:B------:R-:W-:Y:S01]  /*0180*/  STG.E desc[UR4][R2.64+0x14], R5 ;  /* 0x0000140502007986 */ /* 0x000fe2000c101904 */
[----:B------:R-:W-:Y:S05]  /*0190*/  EXIT ;  /* 0x000000000000794d */ /* 0x000fea0003800000 */
.L_x_49:
        /* <DEDUP_REMOVED lines=14> */
.L_x_54:


//--------------------- .text._Z14UpdatePositionP8Particle --------------------------
	.section	.text._Z14UpdatePositionP8Particle,"ax",@progbits
	.align	128
        .global         _Z14UpdatePositionP8Particle
        .type           _Z14UpdatePositionP8Particle,@function
        .size           _Z14UpdatePositionP8Particle,(.L_x_55 - _Z14UpdatePositionP8Particle)
        .other          _Z14UpdatePositionP8Particle,@"STO_CUDA_ENTRY STV_DEFAULT"
_Z14UpdatePositionP8Particle:
.text._Z14UpdatePositionP8Particle:
        /* <DEDUP_REMOVED lines=11> */
[----:B------:R-:W2:Y:S04]  /*00b0*/  LDG.E R7, desc[UR4][R2.64] ;  /* 0x0000000402077981 */ /* 0x000ea8000c1e1900 */
[----:B------:R-:W3:Y:S04]  /*00c0*/  LDG.E R4, desc[UR4][R2.64+0x10] ;  /* 0x0000100402047981 */ /* 0x000ee8000c1e1900 */
[----:B------:R-:W3:Y:S04]  /*00d0*/  LDG.E R9, desc[UR4][R2.64+0x4] ;  /* 0x0000040402097981 */ /* 0x000ee8000c1e1900 */
[----:B------:R-:W4:Y:S04]  /*00e0*/  LDG.E R5, desc[UR4][R2.64+0x14] ;  /* 0x0000140402057981 */ /* 0x000f28000c1e1900 */
[----:B------:R-:W4:Y:S01]  /*00f0*/  LDG.E R6, desc[UR4][R2.64+0x8] ;  /* 0x0000080402067981 */ /* 0x000f22000c1e1900 */
[----:B--2---:R-:W-:-:S05]  /*0100*/  FFMA R7, R0, 0.10000000149011611938, R7 ;  /* 0x3dcccccd00077823 */ /* 0x004fca0000000007 */
[----:B------:R-:W-:Y:S01]  /*0110*/  STG.E desc[UR4][R2.64], R7 ;  /* 0x0000000702007986 */ /* 0x000fe2000c101904 */
[----:B---3--:R-:W-:-:S05]  /*0120*/  FFMA R9, R4, 0.10000000149011611938, R9 ;  /* 0x3dcccccd04097823 */ /* 0x008fca0000000009 */
[----:B------:R-:W-:Y:S01]  /*0130*/  STG.E desc[UR4][R2.64+0x4], R9 ;  /* 0x0000040902007986 */ /* 0x000fe2000c101904 */
[----:B----4-:R-:W-:-:S05]  /*0140*/  FFMA R5, R5, 0.10000000149011611938, R6 ;  /* 0x3dcccccd05057823 */ /* 0x010fca0000000006 */
[----:B------:R-:W-:Y:S01]  /*0150*/  STG.E desc[UR4][R2.64+0x8], R5 ;  /* 0x0000080502007986 */ /* 0x000fe2000c101904 */
[----:B------:R-:W-:Y:S05]  /*0160*/  EXIT ;  /* 0x000000000000794d */ /* 0x000fea0003800000 */
.L_x_50:
        /* <DEDUP_REMOVED lines=9> */
.L_x_55:


//--------------------- .nv.global.init           --------------------------
	.section	.nv.global.init,"aw",@progbits
	.align	4
.nv.global.init:
	.type		kDeltaT,@object
	.size		kDeltaT,(.L_0 - kDeltaT)
kDeltaT:
        /*0000*/ 	.byte	0xcd, 0xcc, 0xcc, 0x3d
.L_0:


//--------------------- .nv.shared.reserved.0     --------------------------
	.section	.nv.shared.reserved.0,"aw",@nobits
	.weak		__nv_reservedSMEM_offset_0_alias
	.size		__nv_reservedSMEM_offset_0_alias, 0, 64
	.other		__nv_reservedSMEM_offset_0_alias,@"STO_CUDA_RESERVED_SHARED STV_DEFAULT"
__nv_reservedSMEM_offset_0_alias:
	.zero		0
	.zero		64


//--------------------- .nv.constant0._Z9DeriveAccP8Particle --------------------------
	.section	.nv.constant0._Z9DeriveAccP8Particle,"a",@progbits
	.sectionflags	@""
	.align	4
.nv.constant0._Z9DeriveAccP8Particle:
	.zero		904


//--------------------- .nv.constant0._Z18UpdateVelocityHalfP8Particle --------------------------
	.section	.nv.constant0._Z18UpdateVelocityHalfP8Particle,"a",@progbits
	.sectionflags	@""
	.align	4
.nv.constant0._Z18UpdateVelocityHalfP8Particle:
	.zero		904


//--------------------- .nv.constant0._Z14UpdatePositionP8Particle --------------------------
	.section	.nv.constant0._Z14UpdatePositionP8Particle,"a",@progbits
	.sectionflags	@""
	.align	4
.nv.constant0._Z14UpdatePositionP8Particle:
	.zero		904


//--------------------- SYMBOLS --------------------------

	.type		.nv.reservedSmem.offset0,@object
	.size		.nv.reservedSmem.offset0,0x4
